//
// Generated by NVIDIA NVVM Compiler
//
// Compiler Build ID: CL-36424714
// Cuda compilation tools, release 13.0, V13.0.88
// Based on NVVM 20.0.0
//

.version 9.0
.target sm_100
.address_size 64

	// .globl	_Z9crackpassPcS_S_
.extern .func  (.param .b64 func_retval0) malloc
(
	.param .b64 malloc_param_0
)
;
.extern .func  (.param .b32 func_retval0) vprintf
(
	.param .b64 vprintf_param_0,
	.param .b64 vprintf_param_1
)
;
.global .align 1 .b8 $str[36] = {89, 111, 117, 114, 32, 112, 97, 115, 115, 119, 111, 114, 100, 32, 105, 115, 32, 99, 114, 97, 99, 107, 101, 100, 32, 58, 32, 37, 115, 32, 61, 32, 37, 115, 10};

.visible .entry _Z9crackpassPcS_S_(
	.param .u64 .ptr .align 1 _Z9crackpassPcS_S__param_0,
	.param .u64 .ptr .align 1 _Z9crackpassPcS_S__param_1,
	.param .u64 .ptr .align 1 _Z9crackpassPcS_S__param_2
)
{
	.local .align 16 .b8 	__local_depot0[16];
	.reg .b64 	%SP;
	.reg .b64 	%SPL;
	.reg .pred 	%p<45>;
	.reg .b16 	%rs<111>;
	.reg .b32 	%r<7>;
	.reg .b64 	%rd<32>;

	mov.u64 	%SPL, __local_depot0;
	cvta.local.u64 	%SP, %SPL;
	ld.param.u64 	%rd9, [_Z9crackpassPcS_S__param_0];
	ld.param.u64 	%rd10, [_Z9crackpassPcS_S__param_1];
	ld.param.u64 	%rd8, [_Z9crackpassPcS_S__param_2];
	cvta.to.global.u64 	%rd11, %rd8;
	cvta.to.global.u64 	%rd12, %rd10;
	cvta.to.global.u64 	%rd13, %rd9;
	mov.u32 	%r1, %ctaid.x;
	cvt.u64.u32 	%rd14, %r1;
	add.s64 	%rd15, %rd13, %rd14;
	ld.global.u8 	%rs1, [%rd15];
	mov.u32 	%r2, %ctaid.y;
	cvt.u64.u32 	%rd16, %r2;
	add.s64 	%rd17, %rd13, %rd16;
	ld.global.u8 	%rs2, [%rd17];
	mov.u32 	%r3, %tid.x;
	cvt.u64.u32 	%rd18, %r3;
	add.s64 	%rd19, %rd12, %rd18;
	ld.global.u8 	%rs3, [%rd19];
	mov.u32 	%r4, %tid.y;
	cvt.u64.u32 	%rd20, %r4;
	add.s64 	%rd21, %rd12, %rd20;
	ld.global.u8 	%rs4, [%rd21];
	{ // callseq 0, 0
	.param .b64 param0;
	st.param.b64 	[param0], 11;
	.param .b64 retval0;
	call.uni (retval0), 
	malloc, 
	(
	param0
	);
	ld.param.b64 	%rd22, [retval0];
	} // callseq 0
	ld.global.u8 	%rs5, [%rd11];
	add.s16 	%rs41, %rs5, 2;
	cvt.s16.s8 	%rs6, %rs41;
	st.u8 	[%rd22], %rs41;
	ld.global.u8 	%rs7, [%rd11];
	add.s16 	%rs42, %rs7, -2;
	cvt.s16.s8 	%rs8, %rs42;
	st.u8 	[%rd22+1], %rs42;
	ld.global.u8 	%rs9, [%rd11];
	add.s16 	%rs43, %rs9, 1;
	cvt.s16.s8 	%rs10, %rs43;
	st.u8 	[%rd22+2], %rs43;
	ld.global.u8 	%rs11, [%rd11+1];
	add.s16 	%rs44, %rs11, 3;
	cvt.s16.s8 	%rs12, %rs44;
	st.u8 	[%rd22+3], %rs44;
	ld.global.u8 	%rs13, [%rd11+1];
	add.s16 	%rs45, %rs13, -3;
	cvt.s16.s8 	%rs14, %rs45;
	st.u8 	[%rd22+4], %rs45;
	ld.global.u8 	%rs15, [%rd11+1];
	add.s16 	%rs46, %rs15, -1;
	cvt.s16.s8 	%rs16, %rs46;
	st.u8 	[%rd22+5], %rs46;
	ld.global.u8 	%rs17, [%rd11+2];
	add.s16 	%rs47, %rs17, 2;
	cvt.s16.s8 	%rs18, %rs47;
	st.u8 	[%rd22+6], %rs47;
	ld.global.u8 	%rs19, [%rd11+2];
	add.s16 	%rs48, %rs19, -2;
	cvt.s16.s8 	%rs20, %rs48;
	st.u8 	[%rd22+7], %rs48;
	ld.global.u8 	%rs21, [%rd11+3];
	add.s16 	%rs49, %rs21, 4;
	cvt.s16.s8 	%rs22, %rs49;
	st.u8 	[%rd22+8], %rs49;
	ld.global.u8 	%rs23, [%rd11+3];
	add.s16 	%rs50, %rs23, -4;
	cvt.s16.s8 	%rs24, %rs50;
	st.u8 	[%rd22+9], %rs50;
	mov.b16 	%rs51, 0;
	st.u8 	[%rd22+10], %rs51;
	setp.lt.s16 	%p1, %rs6, 123;
	@%p1 bra 	$L__BB0_2;
	add.s16 	%rs53, %rs5, -23;
	st.u8 	[%rd22], %rs53;
	bra.uni 	$L__BB0_4;
$L__BB0_2:
	setp.gt.s16 	%p2, %rs6, 96;
	@%p2 bra 	$L__BB0_4;
	sub.s16 	%rs52, -64, %rs5;
	st.u8 	[%rd22], %rs52;
$L__BB0_4:
	setp.gt.s16 	%p3, %rs8, 122;
	@%p3 bra 	$L__BB0_7;
	setp.gt.s16 	%p4, %rs8, 96;
	@%p4 bra 	$L__BB0_8;
	sub.s16 	%rs54, -60, %rs7;
	st.u8 	[%rd22+1], %rs54;
	bra.uni 	$L__BB0_8;
$L__BB0_7:
	add.s16 	%rs55, %rs7, -27;
	st.u8 	[%rd22+1], %rs55;
$L__BB0_8:
	setp.gt.s16 	%p5, %rs10, 122;
	@%p5 bra 	$L__BB0_11;
	setp.gt.s16 	%p6, %rs10, 96;
	@%p6 bra 	$L__BB0_12;
	sub.s16 	%rs56, -63, %rs9;
	st.u8 	[%rd22+2], %rs56;
	bra.uni 	$L__BB0_12;
$L__BB0_11:
	add.s16 	%rs57, %rs9, -24;
	st.u8 	[%rd22+2], %rs57;
$L__BB0_12:
	setp.gt.s16 	%p7, %rs12, 122;
	@%p7 bra 	$L__BB0_15;
	setp.gt.s16 	%p8, %rs12, 96;
	@%p8 bra 	$L__BB0_16;
	sub.s16 	%rs58, -65, %rs11;
	st.u8 	[%rd22+3], %rs58;
	bra.uni 	$L__BB0_16;
$L__BB0_15:
	add.s16 	%rs59, %rs11, -22;
	st.u8 	[%rd22+3], %rs59;
$L__BB0_16:
	setp.gt.s16 	%p9, %rs14, 122;
	@%p9 bra 	$L__BB0_19;
	setp.gt.s16 	%p10, %rs14, 96;
	@%p10 bra 	$L__BB0_20;
	sub.s16 	%rs60, -59, %rs13;
	st.u8 	[%rd22+4], %rs60;
	bra.uni 	$L__BB0_20;
$L__BB0_19:
	add.s16 	%rs61, %rs13, -28;
	st.u8 	[%rd22+4], %rs61;
$L__BB0_20:
	setp.gt.s16 	%p11, %rs16, 122;
	@%p11 bra 	$L__BB0_23;
	setp.gt.s16 	%p12, %rs16, 96;
	@%p12 bra 	$L__BB0_24;
	sub.s16 	%rs62, -61, %rs15;
	st.u8 	[%rd22+5], %rs62;
	bra.uni 	$L__BB0_24;
$L__BB0_23:
	add.s16 	%rs63, %rs15, -26;
	st.u8 	[%rd22+5], %rs63;
$L__BB0_24:
	setp.gt.s16 	%p13, %rs18, 57;
	@%p13 bra 	$L__BB0_27;
	setp.gt.s16 	%p14, %rs18, 47;
	@%p14 bra 	$L__BB0_28;
	sub.s16 	%rs64, 94, %rs17;
	st.u8 	[%rd22+6], %rs64;
	bra.uni 	$L__BB0_28;
$L__BB0_27:
	add.s16 	%rs65, %rs17, -7;
	st.u8 	[%rd22+6], %rs65;
$L__BB0_28:
	setp.gt.s16 	%p15, %rs20, 57;
	@%p15 bra 	$L__BB0_31;
	setp.gt.s16 	%p16, %rs20, 47;
	@%p16 bra 	$L__BB0_32;
	sub.s16 	%rs66, 98, %rs19;
	st.u8 	[%rd22+7], %rs66;
	bra.uni 	$L__BB0_32;
$L__BB0_31:
	add.s16 	%rs67, %rs19, -11;
	st.u8 	[%rd22+7], %rs67;
$L__BB0_32:
	setp.gt.s16 	%p17, %rs22, 57;
	@%p17 bra 	$L__BB0_35;
	setp.gt.s16 	%p18, %rs22, 47;
	@%p18 bra 	$L__BB0_36;
	sub.s16 	%rs68, 92, %rs21;
	st.u8 	[%rd22+8], %rs68;
	bra.uni 	$L__BB0_36;
$L__BB0_35:
	add.s16 	%rs69, %rs21, -5;
	st.u8 	[%rd22+8], %rs69;
$L__BB0_36:
	setp.gt.s16 	%p19, %rs24, 57;
	@%p19 bra 	$L__BB0_39;
	setp.gt.s16 	%p20, %rs24, 47;
	@%p20 bra 	$L__BB0_40;
	sub.s16 	%rs70, 100, %rs23;
	st.u8 	[%rd22+9], %rs70;
	bra.uni 	$L__BB0_40;
$L__BB0_39:
	add.s16 	%rs71, %rs23, -13;
	st.u8 	[%rd22+9], %rs71;
$L__BB0_40:
	{ // callseq 1, 0
	.param .b64 param0;
	st.param.b64 	[param0], 11;
	.param .b64 retval0;
	call.uni (retval0), 
	malloc, 
	(
	param0
	);
	ld.param.b64 	%rd30, [retval0];
	} // callseq 1
	add.s16 	%rs72, %rs1, 2;
	cvt.s16.s8 	%rs108, %rs72;
	st.u8 	[%rd30], %rs72;
	add.s16 	%rs73, %rs1, -2;
	cvt.s16.s8 	%rs26, %rs73;
	st.u8 	[%rd30+1], %rs73;
	add.s16 	%rs74, %rs1, 1;
	cvt.s16.s8 	%rs27, %rs74;
	st.u8 	[%rd30+2], %rs74;
	add.s16 	%rs75, %rs2, 3;
	cvt.s16.s8 	%rs28, %rs75;
	st.u8 	[%rd30+3], %rs75;
	add.s16 	%rs76, %rs2, -3;
	cvt.s16.s8 	%rs29, %rs76;
	st.u8 	[%rd30+4], %rs76;
	add.s16 	%rs77, %rs2, -1;
	cvt.s16.s8 	%rs30, %rs77;
	st.u8 	[%rd30+5], %rs77;
	add.s16 	%rs78, %rs3, 2;
	cvt.s16.s8 	%rs31, %rs78;
	st.u8 	[%rd30+6], %rs78;
	add.s16 	%rs79, %rs3, -2;
	cvt.s16.s8 	%rs32, %rs79;
	st.u8 	[%rd30+7], %rs79;
	add.s16 	%rs80, %rs4, 4;
	cvt.s16.s8 	%rs33, %rs80;
	st.u8 	[%rd30+8], %rs80;
	add.s16 	%rs81, %rs4, -4;
	cvt.s16.s8 	%rs34, %rs81;
	st.u8 	[%rd30+9], %rs81;
	mov.b16 	%rs82, 0;
	st.u8 	[%rd30+10], %rs82;
	setp.lt.s16 	%p21, %rs108, 123;
	@%p21 bra 	$L__BB0_42;
	add.s16 	%rs108, %rs1, -23;
	st.u8 	[%rd30], %rs108;
	bra.uni 	$L__BB0_44;
$L__BB0_42:
	setp.gt.s16 	%p22, %rs108, 96;
	@%p22 bra 	$L__BB0_44;
	sub.s16 	%rs108, -64, %rs1;
	st.u8 	[%rd30], %rs108;
$L__BB0_44:
	setp.gt.s16 	%p23, %rs26, 122;
	@%p23 bra 	$L__BB0_47;
	setp.gt.s16 	%p24, %rs26, 96;
	@%p24 bra 	$L__BB0_48;
	sub.s16 	%rs83, -60, %rs1;
	st.u8 	[%rd30+1], %rs83;
	bra.uni 	$L__BB0_48;
$L__BB0_47:
	add.s16 	%rs84, %rs1, -27;
	st.u8 	[%rd30+1], %rs84;
$L__BB0_48:
	setp.gt.s16 	%p25, %rs27, 122;
	@%p25 bra 	$L__BB0_51;
	setp.gt.s16 	%p26, %rs27, 96;
	@%p26 bra 	$L__BB0_52;
	sub.s16 	%rs85, -63, %rs1;
	st.u8 	[%rd30+2], %rs85;
	bra.uni 	$L__BB0_52;
$L__BB0_51:
	add.s16 	%rs86, %rs1, -24;
	st.u8 	[%rd30+2], %rs86;
$L__BB0_52:
	setp.gt.s16 	%p27, %rs28, 122;
	@%p27 bra 	$L__BB0_55;
	setp.gt.s16 	%p28, %rs28, 96;
	@%p28 bra 	$L__BB0_56;
	sub.s16 	%rs87, -65, %rs2;
	st.u8 	[%rd30+3], %rs87;
	bra.uni 	$L__BB0_56;
$L__BB0_55:
	add.s16 	%rs88, %rs2, -22;
	st.u8 	[%rd30+3], %rs88;
$L__BB0_56:
	setp.gt.s16 	%p29, %rs29, 122;
	@%p29 bra 	$L__BB0_59;
	setp.gt.s16 	%p30, %rs29, 96;
	@%p30 bra 	$L__BB0_60;
	sub.s16 	%rs89, -59, %rs2;
	st.u8 	[%rd30+4], %rs89;
	bra.uni 	$L__BB0_60;
$L__BB0_59:
	add.s16 	%rs90, %rs2, -28;
	st.u8 	[%rd30+4], %rs90;
$L__BB0_60:
	setp.gt.s16 	%p31, %rs30, 122;
	@%p31 bra 	$L__BB0_63;
	setp.gt.s16 	%p32, %rs30, 96;
	@%p32 bra 	$L__BB0_64;
	sub.s16 	%rs91, -61, %rs2;
	st.u8 	[%rd30+5], %rs91;
	bra.uni 	$L__BB0_64;
$L__BB0_63:
	add.s16 	%rs92, %rs2, -26;
	st.u8 	[%rd30+5], %rs92;
$L__BB0_64:
	setp.gt.s16 	%p33, %rs31, 57;
	@%p33 bra 	$L__BB0_67;
	setp.gt.s16 	%p34, %rs31, 47;
	@%p34 bra 	$L__BB0_68;
	sub.s16 	%rs93, 94, %rs3;
	st.u8 	[%rd30+6], %rs93;
	bra.uni 	$L__BB0_68;
$L__BB0_67:
	add.s16 	%rs94, %rs3, -7;
	st.u8 	[%rd30+6], %rs94;
$L__BB0_68:
	setp.gt.s16 	%p35, %rs32, 57;
	@%p35 bra 	$L__BB0_71;
	setp.gt.s16 	%p36, %rs32, 47;
	@%p36 bra 	$L__BB0_72;
	sub.s16 	%rs95, 98, %rs3;
	st.u8 	[%rd30+7], %rs95;
	bra.uni 	$L__BB0_72;
$L__BB0_71:
	add.s16 	%rs96, %rs3, -11;
	st.u8 	[%rd30+7], %rs96;
$L__BB0_72:
	setp.gt.s16 	%p37, %rs33, 57;
	@%p37 bra 	$L__BB0_75;
	setp.gt.s16 	%p38, %rs33, 47;
	@%p38 bra 	$L__BB0_76;
	sub.s16 	%rs97, 92, %rs4;
	st.u8 	[%rd30+8], %rs97;
	bra.uni 	$L__BB0_76;
$L__BB0_75:
	add.s16 	%rs98, %rs4, -5;
	st.u8 	[%rd30+8], %rs98;
$L__BB0_76:
	setp.gt.s16 	%p39, %rs34, 57;
	@%p39 bra 	$L__BB0_79;
	setp.gt.s16 	%p40, %rs34, 47;
	@%p40 bra 	$L__BB0_80;
	sub.s16 	%rs99, 100, %rs4;
	st.u8 	[%rd30+9], %rs99;
	bra.uni 	$L__BB0_80;
$L__BB0_79:
	add.s16 	%rs100, %rs4, -13;
	st.u8 	[%rd30+9], %rs100;
$L__BB0_80:
	and.b16  	%rs102, %rs108, 255;
	setp.eq.s16 	%p41, %rs102, 0;
	mov.b16 	%rs101, 0;
	mov.u16 	%rs110, %rs101;
	mov.u64 	%rd31, %rd22;
	@%p41 bra 	$L__BB0_84;
	mov.u64 	%rd31, %rd22;
$L__BB0_82:
	ld.u8 	%rs103, [%rd31];
	and.b16  	%rs104, %rs108, 255;
	setp.ne.s16 	%p42, %rs104, %rs103;
	mov.u16 	%rs110, %rs108;
	@%p42 bra 	$L__BB0_84;
	add.s64 	%rd5, %rd30, 1;
	add.s64 	%rd31, %rd31, 1;
	ld.u8 	%rs108, [%rd30+1];
	setp.ne.s16 	%p43, %rs108, 0;
	mov.u64 	%rd30, %rd5;
	mov.u16 	%rs110, %rs101;
	@%p43 bra 	$L__BB0_82;
$L__BB0_84:
	ld.u8 	%rs106, [%rd31];
	and.b16  	%rs107, %rs110, 255;
	setp.ne.s16 	%p44, %rs107, %rs106;
	@%p44 bra 	$L__BB0_86;
	ld.param.u64 	%rd28, [_Z9crackpassPcS_S__param_2];
	add.u64 	%rd24, %SP, 0;
	add.u64 	%rd25, %SPL, 0;
	st.local.v2.u64 	[%rd25], {%rd22, %rd28};
	mov.u64 	%rd26, $str;
	cvta.global.u64 	%rd27, %rd26;
	{ // callseq 2, 0
	.param .b64 param0;
	st.param.b64 	[param0], %rd27;
	.param .b64 param1;
	st.param.b64 	[param1], %rd24;
	.param .b32 retval0;
	call.uni (retval0), 
	vprintf, 
	(
	param0, 
	param1
	);
	ld.param.b32 	%r5, [retval0];
	} // callseq 2
$L__BB0_86:
	ret;

}


// ===== COMPILED SASS (sm_100) =====

	.target	sm_100

	.elftype	@"ET_EXEC"


//--------------------- .note.nv.tkinfo           --------------------------
	.section	.note.nv.tkinfo,"",@"SHT_NOTE"
	.sectionflags	@"SHF_NOTE_NV_TKINFO"
	.tkinfo
        /*0018*/ 	.word	0x00000002
        /*0030*/ 	.string	""
        /*0030*/ 	.string	"ptxas"
        /*0030*/ 	.string	"Cuda compilation tools, release 13.0, V13.0.88"
        /*0030*/ 	.string	"Build cuda_13.0.r13.0/compiler.36424714_0"
        /*0030*/ 	.string	"-arch sm_100 -m 64 "



//--------------------- .note.nv.cuinfo           --------------------------
	.section	.note.nv.cuinfo,"",@"SHT_NOTE"
	.sectionflags	@"SHF_NOTE_NV_CUINFO"
        /*0018*/ 	.short	0x0002
        /*001a*/ 	.short	0x0064
        /*001c*/ 	.short	0x0082
	.zero		2


//--------------------- .nv.info                  --------------------------
	.section	.nv.info,"",@"SHT_CUDA_INFO"
	.align	4


	//----- nvinfo : EIATTR_REGCOUNT
	.align		4
        /*0000*/ 	.byte	0x04, 0x2f
        /*0002*/ 	.short	(.L_2 - .L_1)
	.align		4
.L_1:
        /*0004*/ 	.word	index@(_Z9crackpassPcS_S_)
        /*0008*/ 	.word	0x0000001e


	//----- nvinfo : EIATTR_FRAME_SIZE
	.align		4
.L_2:
        /*000c*/ 	.byte	0x04, 0x11
        /*000e*/ 	.short	(.L_4 - .L_3)
	.align		4
.L_3:
        /*0010*/ 	.word	index@(_Z9crackpassPcS_S_)
        /*0014*/ 	.word	0x00000010


	//----- nvinfo : EIATTR_MIN_STACK_SIZE
	.align		4
.L_4:
        /*0018*/ 	.byte	0x04, 0x12
        /*001a*/ 	.short	(.L_6 - .L_5)
	.align		4
.L_5:
        /*001c*/ 	.word	index@(_Z9crackpassPcS_S_)
        /*0020*/ 	.word	0x00000010
.L_6:


//--------------------- .nv.compat                --------------------------
	.section	.nv.compat,"",@"SHT_CUDA_COMPAT_INFO"
	.align	4
        /*0000*/ 	.byte	0x02, 0x09, 0x00, 0x00, 0x02, 0x02, 0x01, 0x00, 0x02, 0x05, 0x05, 0x00, 0x03, 0x07, 0x01, 0x01
        /*0010*/ 	.byte	0x02, 0x03, 0x00, 0x00, 0x02, 0x06, 0x01, 0x00, 0x04, 0x0b, 0x08, 0x00, 0x09, 0x00, 0x00, 0x00
        /*0020*/ 	.byte	0x00, 0x00, 0x00, 0x00


//--------------------- .nv.info._Z9crackpassPcS_S_ --------------------------
	.section	.nv.info._Z9crackpassPcS_S_,"",@"SHT_CUDA_INFO"
	.sectionflags	@""
	.align	4


	//----- nvinfo : EIATTR_CUDA_API_VERSION
	.align		4
        /*0000*/ 	.byte	0x04, 0x37
        /*0002*/ 	.short	(.L_8 - .L_7)
.L_7:
        /*0004*/ 	.word	0x00000082


	//----- nvinfo : EIATTR_KPARAM_INFO
	.align		4
.L_8:
        /*0008*/ 	.byte	0x04, 0x17
        /*000a*/ 	.short	(.L_10 - .L_9)
.L_9:
        /*000c*/ 	.word	0x00000000
        /*0010*/ 	.short	0x0002
        /*0012*/ 	.short	0x0010
        /*0014*/ 	.byte	0x00, 0xf5, 0x21, 0x00


	//----- nvinfo : EIATTR_KPARAM_INFO
	.align		4
.L_10:
        /*0018*/ 	.byte	0x04, 0x17
        /*001a*/ 	.short	(.L_12 - .L_11)
.L_11:
        /*001c*/ 	.word	0x00000000
        /*0020*/ 	.short	0x0001
        /*0022*/ 	.short	0x0008
        /*0024*/ 	.byte	0x00, 0xf5, 0x21, 0x00


	//----- nvinfo : EIATTR_KPARAM_INFO
	.align		4
.L_12:
        /*0028*/ 	.byte	0x04, 0x17
        /*002a*/ 	.short	(.L_14 - .L_13)
.L_13:
        /*002c*/ 	.word	0x00000000
        /*0030*/ 	.short	0x0000
        /*0032*/ 	.short	0x0000
        /*0034*/ 	.byte	0x00, 0xf5, 0x21, 0x00


	//----- nvinfo : EIATTR_SPARSE_MMA_MASK
	.align		4
.L_14:
        /*0038*/ 	.byte	0x03, 0x50
        /*003a*/ 	.short	0x0000


	//----- nvinfo : EIATTR_MAXREG_COUNT
	.align		4
        /*003c*/ 	.byte	0x03, 0x1b
        /*003e*/ 	.short	0x00ff


	//----- nvinfo : EIATTR_EXTERNS
	.align		4
        /*0040*/ 	.byte	0x04, 0x0f
        /*0042*/ 	.short	(.L_16 - .L_15)


	//   ....[0]....
	.align		4
.L_15:
        /*0044*/ 	.word	index@(malloc)


	//   ....[1]....
	.align		4
        /*0048*/ 	.word	index@(vprintf)


	//----- nvinfo : EIATTR_MERCURY_ISA_VERSION
	.align		4
.L_16:
        /*004c*/ 	.byte	0x03, 0x5f
        /*004e*/ 	.short	0x0101


	//----- nvinfo : EIATTR_VRC_CTA_INIT_COUNT
	.align		4
        /*0050*/ 	.byte	0x02, 0x4a
	.zero		1
	.zero		1


	//----- nvinfo : EIATTR_SYSCALL_OFFSETS
	.align		4
        /*0054*/ 	.byte	0x04, 0x46
        /*0056*/ 	.short	(.L_18 - .L_17)


	//   ....[0]....
.L_17:
        /*0058*/ 	.word	0x00000230


	//   ....[1]....
        /*005c*/ 	.word	0x00000c90


	//   ....[2]....
        /*0060*/ 	.word	0x000018e0


	//----- nvinfo : EIATTR_EXIT_INSTR_OFFSETS
	.align		4
.L_18:
        /*0064*/ 	.byte	0x04, 0x1c
        /*0066*/ 	.short	(.L_20 - .L_19)


	//   ....[0]....
.L_19:
        /*0068*/ 	.word	0x00001830


	//   ....[1]....
        /*006c*/ 	.word	0x000018f0


	//----- nvinfo : EIATTR_CRS_STACK_SIZE
	.align		4
.L_20:
        /*0070*/ 	.byte	0x04, 0x1e
        /*0072*/ 	.short	(.L_22 - .L_21)
.L_21:
        /*0074*/ 	.word	0x00000000


	//----- nvinfo : EIATTR_CBANK_PARAM_SIZE
	.align		4
.L_22:
        /*0078*/ 	.byte	0x03, 0x19
        /*007a*/ 	.short	0x0018


	//----- nvinfo : EIATTR_PARAM_CBANK
	.align		4
        /*007c*/ 	.byte	0x04, 0x0a
        /*007e*/ 	.short	(.L_24 - .L_23)
	.align		4
.L_23:
        /*0080*/ 	.word	index@(.nv.constant0._Z9crackpassPcS_S_)
        /*0084*/ 	.short	0x0380
        /*0086*/ 	.short	0x0018


	//----- nvinfo : EIATTR_SW_WAR
	.align		4
.L_24:
        /*0088*/ 	.byte	0x04, 0x36
        /*008a*/ 	.short	(.L_26 - .L_25)
.L_25:
        /*008c*/ 	.word	0x00000008
.L_26:


//--------------------- .nv.callgraph             --------------------------
	.section	.nv.callgraph,"",@"SHT_CUDA_CALLGRAPH"
	.align	4
	.sectionentsize	8
	.align		4
        /*0000*/ 	.word	0x00000000
	.align		4
        /*0004*/ 	.word	0xffffffff
	.align		4
        /*0008*/ 	.word	index@(_Z9crackpassPcS_S_)
	.align		4
        /*000c*/ 	.word	index@(vprintf)
	.align		4
        /*0010*/ 	.word	index@(_Z9crackpassPcS_S_)
	.align		4
        /*0014*/ 	.word	index@(malloc)
	.align		4
        /*0018*/ 	.word	0x00000000
	.align		4
        /*001c*/ 	.word	0xfffffffe
	.align		4
        /*0020*/ 	.word	0x00000000
	.align		4
        /*0024*/ 	.word	0xfffffffd
	.align		4
        /*0028*/ 	.word	0x00000000
	.align		4
        /*002c*/ 	.word	0xfffffffc


//--------------------- .nv.constant4             --------------------------
	.section	.nv.constant4,"a",@progbits
	.align	8
	.align		8
.nv.constant4:
        /*0000*/ 	.dword	malloc
	.align		8
        /*0008*/ 	.dword	vprintf
	.align		8
        /*0010*/ 	.dword	$str


//--------------------- .text._Z9crackpassPcS_S_  --------------------------
	.section	.text._Z9crackpassPcS_S_,"ax",@progbits
	.align	128
        .global         _Z9crackpassPcS_S_
        .type           _Z9crackpassPcS_S_,@function
        .size           _Z9crackpassPcS_S_,(.L_x_49 - _Z9crackpassPcS_S_)
        .other          _Z9crackpassPcS_S_,@"STO_CUDA_ENTRY STV_DEFAULT"
_Z9crackpassPcS_S_:
.text._Z9crackpassPcS_S_:
[----:B------:R-:W0:Y:S08]  /*0000*/  LDC R1, c[0x0][0x37c] ;  /* 0x0000df00ff017b82 */ /* 0x000e300000000800 */
[----:B------:R-:W1:Y:S01]  /*0010*/  S2UR UR5, SR_CTAID.Y ;  /* 0x00000000000579c3 */ /* 0x000e620000002600 */
[----:B------:R-:W1:Y:S01]  /*0020*/  LDCU.128 UR8, c[0x0][0x380] ;  /* 0x00007000ff0877ac */ /* 0x000e620008000c00 */
[----:B------:R-:W2:Y:S01]  /*0030*/  S2R R8, SR_TID.Y ;  /* 0x0000000000087919 */ /* 0x000ea20000002200 */
[----:B0-----:R-:W-:Y:S01]  /*0040*/  VIADD R1, R1, 0xfffffff0 ;  /* 0xfffffff001017836 */ /* 0x001fe20000000000 */
[----:B------:R-:W0:Y:S01]  /*0050*/  LDCU.64 UR36, c[0x0][0x358] ;  /* 0x00006b00ff2477ac */ /* 0x000e220008000a00 */
[----:B------:R-:W3:Y:S03]  /*0060*/  S2R R4, SR_TID.X ;  /* 0x0000000000047919 */ /* 0x000ee60000002100 */
[----:B------:R-:W4:Y:S01]  /*0070*/  S2UR UR4, SR_CTAID.X ;  /* 0x00000000000479c3 */ /* 0x000f220000002500 */
[----:B-1----:R-:W-:-:S04]  /*0080*/  UIADD3 UR5, UP0, UPT, UR5, UR8, URZ ;  /* 0x0000000805057290 */ /* 0x002fc8000ff1e0ff */
[----:B------:R-:W-:Y:S02]  /*0090*/  UIADD3.X UR6, UPT, UPT, URZ, UR9, URZ, UP0, !UPT ;  /* 0x00000009ff067290 */ /* 0x000fe400087fe4ff */
[----:B------:R-:W-:Y:S01]  /*00a0*/  IMAD.U32 R2, RZ, RZ, UR5 ;  /* 0x00000005ff027e24 */ /* 0x000fe2000f8e00ff */
[----:B----4-:R-:W-:-:S03]  /*00b0*/  UIADD3 UR4, UP0, UPT, UR4, UR8, URZ ;  /* 0x0000000804047290 */ /* 0x010fc6000ff1e0ff */
[----:B------:R-:W-:Y:S01]  /*00c0*/  IMAD.U32 R3, RZ, RZ, UR6 ;  /* 0x00000006ff037e24 */ /* 0x000fe2000f8e00ff */
[----:B--2---:R-:W-:Y:S01]  /*00d0*/  IADD3 R8, P1, PT, R8, UR10, RZ ;  /* 0x0000000a08087c10 */ /* 0x004fe2000ff3e0ff */
[----:B------:R-:W-:-:S03]  /*00e0*/  UIADD3.X UR5, UPT, UPT, URZ, UR9, URZ, UP0, !UPT ;  /* 0x00000009ff057290 */ /* 0x000fc600087fe4ff */
[----:B0-----:R0:W2:Y:S01]  /*00f0*/  LDG.E.U8 R10, desc[UR36][R2.64] ;  /* 0x00000024020a7981 */ /* 0x0010a2000c1e1100 */
[----:B------:R-:W-:Y:S01]  /*0100*/  IMAD.X R9, RZ, RZ, UR11, P1 ;  /* 0x0000000bff097e24 */ /* 0x000fe200088e06ff */
[----:B------:R-:W-:Y:S01]  /*0110*/  MOV R0, 0x0 ;  /* 0x0000000000007802 */ /* 0x000fe20000000f00 */
[----:B------:R-:W-:Y:S01]  /*0120*/  IMAD.U32 R6, RZ, RZ, UR4 ;  /* 0x00000004ff067e24 */ /* 0x000fe2000f8e00ff */
[----:B------:R-:W1:Y:S01]  /*0130*/  LDCU UR38, c[0x0][0x2f8] ;  /* 0x00005f00ff2677ac */ /* 0x000e620008000800 */
[----:B------:R-:W-:Y:S01]  /*0140*/  IMAD.U32 R7, RZ, RZ, UR5 ;  /* 0x00000005ff077e24 */ /* 0x000fe2000f8e00ff */
[----:B------:R-:W5:Y:S01]  /*0150*/  LDG.E.U8 R19, desc[UR36][R8.64] ;  /* 0x0000002408137981 */ /* 0x000f62000c1e1100 */
[----:B---3--:R-:W-:-:S03]  /*0160*/  IADD3 R4, P0, PT, R4, UR10, RZ ;  /* 0x0000000a04047c10 */ /* 0x008fc6000ff1e0ff */
[----:B------:R-:W5:Y:S01]  /*0170*/  LDG.E.U8 R22, desc[UR36][R6.64] ;  /* 0x0000002406167981 */ /* 0x000f62000c1e1100 */
[----:B0-----:R0:W3:Y:S01]  /*0180*/  LDC.64 R2, c[0x4][R0] ;  /* 0x0100000000027b82 */ /* 0x0010e20000000a00 */
[----:B------:R-:W4:Y:S01]  /*0190*/  LDCU UR39, c[0x0][0x2fc] ;  /* 0x00005f80ff2777ac */ /* 0x000f220008000800 */
[----:B------:R-:W-:Y:S01]  /*01a0*/  R2UR UR4, R1 ;  /* 0x00000000010472ca */ /* 0x000fe200000e0000 */
[----:B------:R-:W-:-:S05]  /*01b0*/  IMAD.X R5, RZ, RZ, UR11, P0 ;  /* 0x0000000bff057e24 */ /* 0x000fca00080e06ff */
[----:B------:R0:W5:Y:S07]  /*01c0*/  LDG.E.U8 R18, desc[UR36][R4.64] ;  /* 0x0000002404127981 */ /* 0x00016e000c1e1100 */
[----:B-1----:R-:W-:Y:S01]  /*01d0*/  UIADD3 UR38, UP0, UPT, UR4, UR38, URZ ;  /* 0x0000002604267290 */ /* 0x002fe2000ff1e0ff */
[----:B0-----:R-:W-:Y:S02]  /*01e0*/  IMAD.MOV.U32 R4, RZ, RZ, 0xb ;  /* 0x0000000bff047424 */ /* 0x001fe400078e00ff */
[----:B------:R-:W-:Y:S01]  /*01f0*/  IMAD.MOV.U32 R5, RZ, RZ, RZ ;  /* 0x000000ffff057224 */ /* 0x000fe200078e00ff */
[----:B----4-:R-:W-:Y:S01]  /*0200*/  UIADD3.X UR39, UPT, UPT, URZ, UR39, URZ, UP0, !UPT ;  /* 0x00000027ff277290 */ /* 0x010fe200087fe4ff */
[----:B--23--:R-:W-:-:S15]  /*0210*/  R2UR UR40, R10 ;  /* 0x000000000a2872ca */ /* 0x00cfde00000e0000 */
[----:B------:R-:W-:-:S07]  /*0220*/  LEPC R20, `(.L_x_0) ;  /* 0x000000001014794e */ /* 0x000fce0000000000 */
[----:B-----5:R-:W-:Y:S05]  /*0230*/  CALL.ABS.NOINC R2 ;  /* 0x0000000002007343 */ /* 0x020fea0003c00000 */
.L_x_0:
[----:B------:R-:W0:Y:S02]  /*0240*/  LDC.64 R2, c[0x0][0x390] ;  /* 0x0000e400ff027b82 */ /* 0x000e240000000a00 */
[----:B0-----:R-:W2:Y:S01]  /*0250*/  LDG.E.U8 R14, desc[UR36][R2.64] ;  /* 0x00000024020e7981 */ /* 0x001ea2000c1e1100 */
[----:B------:R-:W-:Y:S02]  /*0260*/  IMAD.MOV.U32 R16, RZ, RZ, R4 ;  /* 0x000000ffff107224 */ /* 0x000fe400078e0004 */
[----:B------:R-:W-:Y:S02]  /*0270*/  IMAD.MOV.U32 R17, RZ, RZ, R5 ;  /* 0x000000ffff117224 */ /* 0x000fe400078e0005 */
[----:B--2---:R-:W-:-:S05]  /*0280*/  VIADD R21, R14, 0x2 ;  /* 0x000000020e157836 */ /* 0x004fca0000000000 */
[----:B------:R0:W-:Y:S04]  /*0290*/  ST.E.U8 desc[UR36][R16.64], R21 ;  /* 0x0000001510007985 */ /* 0x0001e8000c101124 */
[----:B------:R-:W2:Y:S02]  /*02a0*/  LDG.E.U8 R20, desc[UR36][R2.64] ;  /* 0x0000002402147981 */ /* 0x000ea4000c1e1100 */
[----:B--2---:R-:W-:-:S05]  /*02b0*/  VIADD R23, R20, 0xfffffffe ;  /* 0xfffffffe14177836 */ /* 0x004fca0000000000 */
[----:B------:R1:W-:Y:S04]  /*02c0*/  ST.E.U8 desc[UR36][R16.64+0x1], R23 ;  /* 0x0000011710007985 */ /* 0x0003e8000c101124 */
[----:B------:R-:W2:Y:S02]  /*02d0*/  LDG.E.U8 R12, desc[UR36][R2.64] ;  /* 0x00000024020c7981 */ /* 0x000ea4000c1e1100 */
[----:B--2---:R-:W-:-:S05]  /*02e0*/  VIADD R15, R12, 0x1 ;  /* 0x000000010c0f7836 */ /* 0x004fca0000000000 */
[----:B------:R1:W-:Y:S04]  /*02f0*/  ST.E.U8 desc[UR36][R16.64+0x2], R15 ;  /* 0x0000020f10007985 */ /* 0x0003e8000c101124 */
[----:B------:R-:W2:Y:S02]  /*0300*/  LDG.E.U8 R10, desc[UR36][R2.64+0x1] ;  /* 0x00000124020a7981 */ /* 0x000ea4000c1e1100 */
[----:B--2---:R-:W-:-:S05]  /*0310*/  IADD3 R13, PT, PT, R10, 0x3, RZ ;  /* 0x000000030a0d7810 */ /* 0x004fca0007ffe0ff */
        /* <DEDUP_REMOVED lines=14> */
[----:B--2---:R-:W-:-:S13]  /*0400*/  R2UR UR4, R24 ;  /* 0x00000000180472ca */ /* 0x004fda00000e0000 */
[----:B------:R-:W-:-:S06]  /*0410*/  UIADD3 UR5, UPT, UPT, UR4, 0x4, URZ ;  /* 0x0000000404057890 */ /* 0x000fcc000fffe0ff */
[----:B------:R-:W-:-:S05]  /*0420*/  IMAD.U32 R25, RZ, RZ, UR5 ;  /* 0x00000005ff197e24 */ /* 0x000fca000f8e00ff */
[----:B------:R1:W-:Y:S04]  /*0430*/  ST.E.U8 desc[UR36][R16.64+0x8], R25 ;  /* 0x0000081910007985 */ /* 0x0003e8000c101124 */
[----:B------:R2:W3:Y:S04]  /*0440*/  LDG.E.U8 R24, desc[UR36][R2.64+0x3] ;  /* 0x0000032402187981 */ /* 0x0004e8000c1e1100 */
[----:B------:R1:W-:Y:S01]  /*0450*/  ST.E.U8 desc[UR36][R16.64+0xa], RZ ;  /* 0x00000aff10007985 */ /* 0x0003e2000c101124 */
[----:B--2---:R-:W-:-:S04]  /*0460*/  PRMT R2, R23, 0x8880, RZ ;  /* 0x0000888017027816 */ /* 0x004fc800000000ff */
[----:B------:R-:W-:Y:S02]  /*0470*/  ISETP.GT.AND P1, PT, R2, 0x7a, PT ;  /* 0x0000007a0200780c */ /* 0x000fe40003f24270 */
[----:B---3--:R-:W-:Y:S02]  /*0480*/  R2UR UR6, R24 ;  /* 0x00000000180672ca */ /* 0x008fe400000e0000 */
[----:B------:R-:W-:-:S04]  /*0490*/  PRMT R24, R21, 0x8880, RZ ;  /* 0x0000888015187816 */ /* 0x000fc800000000ff */
[----:B------:R-:W-:-:S07]  /*04a0*/  ISETP.GE.AND P0, PT, R24, 0x7b, PT ;  /* 0x0000007b1800780c */ /* 0x000fce0003f06270 */
[----:B------:R-:W-:-:S06]  /*04b0*/  UIADD3 UR7, UPT, UPT, UR6, -0x4, URZ ;  /* 0xfffffffc06077890 */ /* 0x000fcc000fffe0ff */
[----:B------:R-:W-:Y:S02]  /*04c0*/  IMAD.U32 R27, RZ, RZ, UR7 ;  /* 0x00000007ff1b7e24 */ /* 0x000fe4000f8e00ff */
[----:B0-----:R-:W-:-:S03]  /*04d0*/  @P0 VIADD R21, R14, 0xffffffe9 ;  /* 0xffffffe90e150836 */ /* 0x001fc60000000000 */
[----:B------:R1:W-:Y:S04]  /*04e0*/  ST.E.U8 desc[UR36][R16.64+0x9], R27 ;  /* 0x0000091b10007985 */ /* 0x0003e8000c101124 */
[----:B------:R1:W-:Y:S01]  /*04f0*/  @P0 ST.E.U8 desc[UR36][R16.64], R21 ;  /* 0x0000001510000985 */ /* 0x0003e2000c101124 */
[----:B------:R-:W-:Y:S05]  /*0500*/  @P0 BRA `(.L_x_1) ;  /* 0x0000000000140947 */ /* 0x000fea0003800000 */
[----:B------:R-:W-:-:S13]  /*0510*/  ISETP.GT.AND P0, PT, R24, 0x60, PT ;  /* 0x000000601800780c */ /* 0x000fda0003f04270 */
[----:B------:R-:W-:-:S05]  /*0520*/  @!P0 IMAD.MOV R3, RZ, RZ, -R14 ;  /* 0x000000ffff038224 */ /* 0x000fca00078e0a0e */
[----:B------:R-:W-:-:S05]  /*0530*/  @!P0 PRMT R3, R3, 0x7710, RZ ;  /* 0x0000771003038816 */ /* 0x000fca00000000ff */
[----:B------:R-:W-:-:S05]  /*0540*/  @!P0 VIADD R3, R3, 0xffffffc0 ;  /* 0xffffffc003038836 */ /* 0x000fca0000000000 */
[----:B------:R0:W-:Y:S02]  /*0550*/  @!P0 ST.E.U8 desc[UR36][R16.64], R3 ;  /* 0x0000000310008985 */ /* 0x0001e4000c101124 */
.L_x_1:
[----:B------:R-:W-:Y:S05]  /*0560*/  @P1 BRA `(.L_x_2) ;  /* 0x00000000001c1947 */ /* 0x000fea0003800000 */
[----:B------:R-:W-:-:S13]  /*0570*/  ISETP.GT.AND P0, PT, R2, 0x60, PT ;  /* 0x000000600200780c */ /* 0x000fda0003f04270 */
[----:B------:R-:W-:Y:S05]  /*0580*/  @P0 BRA `(.L_x_3) ;  /* 0x00000000001c0947 */ /* 0x000fea0003800000 */
[----:B0-----:R-:W-:-:S05]  /*0590*/  IMAD.MOV R3, RZ, RZ, -R20 ;  /* 0x000000ffff037224 */ /* 0x001fca00078e0a14 */
[----:B------:R-:W-:-:S05]  /*05a0*/  PRMT R3, R3, 0x7710, RZ ;  /* 0x0000771003037816 */ /* 0x000fca00000000ff */
[----:B------:R-:W-:-:S05]  /*05b0*/  VIADD R3, R3, 0xffffffc4 ;  /* 0xffffffc403037836 */ /* 0x000fca0000000000 */
[----:B------:R2:W-:Y:S01]  /*05c0*/  ST.E.U8 desc[UR36][R16.64+0x1], R3 ;  /* 0x0000010310007985 */ /* 0x0005e2000c101124 */
[----:B------:R-:W-:Y:S05]  /*05d0*/  BRA `(.L_x_3) ;  /* 0x0000000000087947 */ /* 0x000fea0003800000 */
.L_x_2:
[----:B0-----:R-:W-:-:S05]  /*05e0*/  VIADD R3, R20, 0xffffffe5 ;  /* 0xffffffe514037836 */ /* 0x001fca0000000000 */
[----:B------:R0:W-:Y:S02]  /*05f0*/  ST.E.U8 desc[UR36][R16.64+0x1], R3 ;  /* 0x0000010310007985 */ /* 0x0001e4000c101124 */
.L_x_3:
[----:B------:R-:W-:-:S04]  /*0600*/  PRMT R2, R15, 0x8880, RZ ;  /* 0x000088800f027816 */ /* 0x000fc800000000ff */
[----:B------:R-:W-:-:S13]  /*0610*/  ISETP.GT.AND P0, PT, R2, 0x7a, PT ;  /* 0x0000007a0200780c */ /* 0x000fda0003f04270 */
[----:B------:R-:W-:Y:S05]  /*0620*/  @P0 BRA `(.L_x_4) ;  /* 0x00000000001c0947 */ /* 0x000fea0003800000 */
[----:B------:R-:W-:-:S13]  /*0630*/  ISETP.GT.AND P0, PT, R2, 0x60, PT ;  /* 0x000000600200780c */ /* 0x000fda0003f04270 */
[----:B------:R-:W-:Y:S05]  /*0640*/  @P0 BRA `(.L_x_5) ;  /* 0x00000000001c0947 */ /* 0x000fea0003800000 */
[----:B0-2---:R-:W-:-:S04]  /*0650*/  IADD3 R3, PT, PT, RZ, -R12, RZ ;  /* 0x8000000cff037210 */ /* 0x005fc80007ffe0ff */
[----:B------:R-:W-:-:S05]  /*0660*/  PRMT R3, R3, 0x7710, RZ ;  /* 0x0000771003037816 */ /* 0x000fca00000000ff */
[----:B------:R-:W-:-:S05]  /*0670*/  VIADD R3, R3, 0xffffffc1 ;  /* 0xffffffc103037836 */ /* 0x000fca0000000000 */
[----:B------:R3:W-:Y:S01]  /*0680*/  ST.E.U8 desc[UR36][R16.64+0x2], R3 ;  /* 0x0000020310007985 */ /* 0x0007e2000c101124 */
[----:B------:R-:W-:Y:S05]  /*0690*/  BRA `(.L_x_5) ;  /* 0x0000000000087947 */ /* 0x000fea0003800000 */
.L_x_4:
[----:B0-2---:R-:W-:-:S05]  /*06a0*/  VIADD R3, R12, 0xffffffe8 ;  /* 0xffffffe80c037836 */ /* 0x005fca0000000000 */
[----:B------:R4:W-:Y:S02]  /*06b0*/  ST.E.U8 desc[UR36][R16.64+0x2], R3 ;  /* 0x0000020310007985 */ /* 0x0009e4000c101124 */
.L_x_5:
[----:B------:R-:W-:-:S04]  /*06c0*/  PRMT R2, R13, 0x8880, RZ ;  /* 0x000088800d027816 */ /* 0x000fc800000000ff */
[----:B------:R-:W-:-:S13]  /*06d0*/  ISETP.GT.AND P0, PT, R2, 0x7a, PT ;  /* 0x0000007a0200780c */ /* 0x000fda0003f04270 */
[----:B------:R-:W-:Y:S05]  /*06e0*/  @P0 BRA `(.L_x_6) ;  /* 0x00000000001c0947 */ /* 0x000fea0003800000 */
[----:B------:R-:W-:-:S13]  /*06f0*/  ISETP.GT.AND P0, PT, R2, 0x60, PT ;  /* 0x000000600200780c */ /* 0x000fda0003f04270 */
[----:B------:R-:W-:Y:S05]  /*0700*/  @P0 BRA `(.L_x_7) ;  /* 0x00000000001c0947 */ /* 0x000fea0003800000 */
[----:B0-234-:R-:W-:-:S05]  /*0710*/  IMAD.MOV R3, RZ, RZ, -R10 ;  /* 0x000000ffff037224 */ /* 0x01dfca00078e0a0a */
[----:B------:R-:W-:-:S05]  /*0720*/  PRMT R3, R3, 0x7710, RZ ;  /* 0x0000771003037816 */ /* 0x000fca00000000ff */
[----:B------:R-:W-:-:S05]  /*0730*/  VIADD R3, R3, 0xffffffbf ;  /* 0xffffffbf03037836 */ /* 0x000fca0000000000 */
[----:B------:R0:W-:Y:S01]  /*0740*/  ST.E.U8 desc[UR36][R16.64+0x3], R3 ;  /* 0x0000030310007985 */ /* 0x0001e2000c101124 */
[----:B------:R-:W-:Y:S05]  /*0750*/  BRA `(.L_x_7) ;  /* 0x0000000000087947 */ /* 0x000fea0003800000 */
.L_x_6:
[----:B0-234-:R-:W-:-:S05]  /*0760*/  VIADD R3, R10, 0xffffffea ;  /* 0xffffffea0a037836 */ /* 0x01dfca0000000000 */
[----:B------:R0:W-:Y:S02]  /*0770*/  ST.E.U8 desc[UR36][R16.64+0x3], R3 ;  /* 0x0000030310007985 */ /* 0x0001e4000c101124 */
.L_x_7:
        /* <DEDUP_REMOVED lines=10> */
.L_x_8:
[----:B0-234-:R-:W-:-:S05]  /*0820*/  VIADD R3, R0, 0xffffffe4 ;  /* 0xffffffe400037836 */ /* 0x01dfca0000000000 */
[----:B------:R0:W-:Y:S02]  /*0830*/  ST.E.U8 desc[UR36][R16.64+0x4], R3 ;  /* 0x0000040310007985 */ /* 0x0001e4000c101124 */
.L_x_9:
        /* <DEDUP_REMOVED lines=10> */
.L_x_10:
[----:B0-234-:R-:W-:-:S05]  /*08e0*/  VIADD R3, R4, 0xffffffe6 ;  /* 0xffffffe604037836 */ /* 0x01dfca0000000000 */
[----:B------:R0:W-:Y:S02]  /*08f0*/  ST.E.U8 desc[UR36][R16.64+0x5], R3 ;  /* 0x0000050310007985 */ /* 0x0001e4000c101124 */
.L_x_11:
[----:B------:R-:W-:-:S04]  /*0900*/  PRMT R0, R9, 0x8880, RZ ;  /* 0x0000888009007816 */ /* 0x000fc800000000ff */
[----:B------:R-:W-:-:S13]  /*0910*/  ISETP.GT.AND P0, PT, R0, 0x39, PT ;  /* 0x000000390000780c */ /* 0x000fda0003f04270 */
[----:B------:R-:W-:Y:S05]  /*0920*/  @P0 BRA `(.L_x_12) ;  /* 0x00000000001c0947 */ /* 0x000fea0003800000 */
[----:B------:R-:W-:-:S13]  /*0930*/  ISETP.GT.AND P0, PT, R0, 0x2f, PT ;  /* 0x0000002f0000780c */ /* 0x000fda0003f04270 */
[----:B------:R-:W-:Y:S05]  /*0940*/  @P0 BRA `(.L_x_13) ;  /* 0x00000000001c0947 */ /* 0x000fea0003800000 */
[----:B0-234-:R-:W-:-:S04]  /*0950*/  IADD3 R3, PT, PT, RZ, -R6, RZ ;  /* 0x80000006ff037210 */ /* 0x01dfc80007ffe0ff */
[----:B------:R-:W-:-:S05]  /*0960*/  PRMT R3, R3, 0x7710, RZ ;  /* 0x0000771003037816 */ /* 0x000fca00000000ff */
[----:B------:R-:W-:-:S05]  /*0970*/  VIADD R3, R3, 0x5e ;  /* 0x0000005e03037836 */ /* 0x000fca0000000000 */
[----:B------:R0:W-:Y:S01]  /*0980*/  ST.E.U8 desc[UR36][R16.64+0x6], R3 ;  /* 0x0000060310007985 */ /* 0x0001e2000c101124 */
[----:B------:R-:W-:Y:S05]  /*0990*/  BRA `(.L_x_13) ;  /* 0x0000000000087947 */ /* 0x000fea0003800000 */
.L_x_12:
[----:B0-234-:R-:W-:-:S05]  /*09a0*/  VIADD R3, R6, 0xfffffff9 ;  /* 0xfffffff906037836 */ /* 0x01dfca0000000000 */
[----:B------:R0:W-:Y:S02]  /*09b0*/  ST.E.U8 desc[UR36][R16.64+0x6], R3 ;  /* 0x0000060310007985 */ /* 0x0001e4000c101124 */
.L_x_13:
        /* <DEDUP_REMOVED lines=10> */
.L_x_14:
[----:B0-234-:R-:W-:-:S05]  /*0a60*/  VIADD R3, R8, 0xfffffff5 ;  /* 0xfffffff508037836 */ /* 0x01dfca0000000000 */
[----:B------:R0:W-:Y:S02]  /*0a70*/  ST.E.U8 desc[UR36][R16.64+0x7], R3 ;  /* 0x0000070310007985 */ /* 0x0001e4000c101124 */
.L_x_15:
[----:B------:R-:W-:-:S04]  /*0a80*/  UPRMT UR5, UR5, 0x8880, URZ ;  /* 0x0000888005057896 */ /* 0x000fc800080000ff */
[----:B------:R-:W-:-:S09]  /*0a90*/  UISETP.GT.AND UP0, UPT, UR5, 0x39, UPT ;  /* 0x000000390500788c */ /* 0x000fd2000bf04270 */
[----:B------:R-:W-:Y:S05]  /*0aa0*/  BRA.U UP0, `(.L_x_16) ;  /* 0x0000000100207547 */ /* 0x000fea000b800000 */
[----:B------:R-:W-:-:S09]  /*0ab0*/  UISETP.GT.AND UP0, UPT, UR5, 0x2f, UPT ;  /* 0x0000002f0500788c */ /* 0x000fd2000bf04270 */
[----:B------:R-:W-:Y:S05]  /*0ac0*/  BRA.U UP0, `(.L_x_17) ;  /* 0x0000000100247547 */ /* 0x000fea000b800000 */
[----:B------:R-:W-:-:S04]  /*0ad0*/  UIADD3 UR4, UPT, UPT, URZ, -UR4, URZ ;  /* 0x80000004ff047290 */ /* 0x000fc8000fffe0ff */
[----:B------:R-:W-:-:S04]  /*0ae0*/  UPRMT UR4, UR4, 0x7710, URZ ;  /* 0x0000771004047896 */ /* 0x000fc800080000ff */
[----:B------:R-:W-:-:S06]  /*0af0*/  UIADD3 UR4, UPT, UPT, UR4, 0x5c, URZ ;  /* 0x0000005c04047890 */ /* 0x000fcc000fffe0ff */
[----:B0-234-:R-:W-:-:S05]  /*0b00*/  IMAD.U32 R3, RZ, RZ, UR4 ;  /* 0x00000004ff037e24 */ /* 0x01dfca000f8e00ff */
[----:B------:R0:W-:Y:S01]  /*0b10*/  ST.E.U8 desc[UR36][R16.64+0x8], R3 ;  /* 0x0000080310007985 */ /* 0x0001e2000c101124 */
[----:B------:R-:W-:Y:S05]  /*0b20*/  BRA `(.L_x_17) ;  /* 0x00000000000c7947 */ /* 0x000fea0003800000 */
.L_x_16:
[----:B------:R-:W-:-:S06]  /*0b30*/  UIADD3 UR4, UPT, UPT, UR4, -0x5, URZ ;  /* 0xfffffffb04047890 */ /* 0x000fcc000fffe0ff */
[----:B0-234-:R-:W-:-:S05]  /*0b40*/  IMAD.U32 R3, RZ, RZ, UR4 ;  /* 0x00000004ff037e24 */ /* 0x01dfca000f8e00ff */
[----:B------:R0:W-:Y:S02]  /*0b50*/  ST.E.U8 desc[UR36][R16.64+0x8], R3 ;  /* 0x0000080310007985 */ /* 0x0001e4000c101124 */
.L_x_17:
        /* <DEDUP_REMOVED lines=11> */
.L_x_18:
[----:B------:R-:W-:-:S06]  /*0c10*/  UIADD3 UR6, UPT, UPT, UR6, -0xd, URZ ;  /* 0xfffffff306067890 */ /* 0x000fcc000fffe0ff */
[----:B0-234-:R-:W-:-:S05]  /*0c20*/  IMAD.U32 R3, RZ, RZ, UR6 ;  /* 0x00000006ff037e24 */ /* 0x01dfca000f8e00ff */
[----:B------:R0:W-:Y:S02]  /*0c30*/  ST.E.U8 desc[UR36][R16.64+0x9], R3 ;  /* 0x0000090310007985 */ /* 0x0001e4000c101124 */
.L_x_19:
[----:B------:R-:W-:Y:S01]  /*0c40*/  MOV R0, 0x0 ;  /* 0x0000000000007802 */ /* 0x000fe20000000f00 */
[----:B------:R-:W-:Y:S02]  /*0c50*/  IMAD.MOV.U32 R4, RZ, RZ, 0xb ;  /* 0x0000000bff047424 */ /* 0x000fe400078e00ff */
[----:B-1----:R-:W-:Y:S01]  /*0c60*/  IMAD.MOV.U32 R5, RZ, RZ, RZ ;  /* 0x000000ffff057224 */ /* 0x002fe200078e00ff */
[----:B0-234-:R0:W1:Y:S06]  /*0c70*/  LDC.64 R2, c[0x4][R0] ;  /* 0x0100000000027b82 */ /* 0x01d06c0000000a00 */
[----:B------:R-:W-:-:S07]  /*0c80*/  LEPC R20, `(.L_x_20) ;  /* 0x000000001014794e */ /* 0x000fce0000000000 */
[----:B01----:R-:W-:Y:S05]  /*0c90*/  CALL.ABS.NOINC R2 ;  /* 0x0000000002007343 */ /* 0x003fea0003c00000 */
.L_x_20:
[C---:B------:R-:W-:Y:S01]  /*0ca0*/  IADD3 R13, PT, PT, R22.reuse, 0x2, RZ ;  /* 0x00000002160d7810 */ /* 0x040fe20007ffe0ff */
[----:B------:R-:W-:Y:S01]  /*0cb0*/  UIADD3 UR4, UPT, UPT, UR40, 0x3, URZ ;  /* 0x0000000328047890 */ /* 0x000fe2000fffe0ff */
[C---:B------:R-:W-:Y:S01]  /*0cc0*/  VIADD R15, R22.reuse, 0xfffffffe ;  /* 0xfffffffe160f7836 */ /* 0x040fe20000000000 */
[----:B------:R-:W-:Y:S01]  /*0cd0*/  UIADD3 UR5, UPT, UPT, UR40, -0x3, URZ ;  /* 0xfffffffd28057890 */ /* 0x000fe2000fffe0ff */
[----:B------:R-:W-:Y:S01]  /*0ce0*/  PRMT R0, R13, 0x8880, RZ ;  /* 0x000088800d007816 */ /* 0x000fe200000000ff */
[----:B------:R-:W-:Y:S01]  /*0cf0*/  UIADD3 UR6, UPT, UPT, UR40, -0x1, URZ ;  /* 0xffffffff28067890 */ /* 0x000fe2000fffe0ff */
[----:B------:R-:W-:Y:S01]  /*0d00*/  VIADD R21, R22, 0x1 ;  /* 0x0000000116157836 */ /* 0x000fe20000000000 */
[----:B------:R-:W-:Y:S01]  /*0d10*/  ST.E.U8 desc[UR36][R4.64], R13 ;  /* 0x0000000d04007985 */ /* 0x000fe2000c101124 */
[C---:B------:R-:W-:Y:S01]  /*0d20*/  ISETP.GE.AND P0, PT, R0.reuse, 0x7b, PT ;  /* 0x0000007b0000780c */ /* 0x040fe20003f06270 */
[----:B------:R-:W-:Y:S01]  /*0d30*/  IMAD.U32 R23, RZ, RZ, UR4 ;  /* 0x00000004ff177e24 */ /* 0x000fe2000f8e00ff */
[----:B------:R-:W-:Y:S01]  /*0d40*/  PRMT R6, R15, 0x8880, RZ ;  /* 0x000088800f067816 */ /* 0x000fe200000000ff */
[----:B------:R-:W-:Y:S01]  /*0d50*/  IMAD.U32 R25, RZ, RZ, UR5 ;  /* 0x00000005ff197e24 */ /* 0x000fe2000f8e00ff */
[----:B------:R-:W-:Y:S01]  /*0d60*/  ST.E.U8 desc[UR36][R4.64+0xa], RZ ;  /* 0x00000aff04007985 */ /* 0x000fe2000c101124 */
[----:B------:R-:W-:Y:S01]  /*0d70*/  IMAD.U32 R27, RZ, RZ, UR6 ;  /* 0x00000006ff1b7e24 */ /* 0x000fe2000f8e00ff */
[----:B------:R-:W-:Y:S01]  /*0d80*/  PRMT R0, R0, 0x7710, RZ ;  /* 0x0000771000007816 */ /* 0x000fe200000000ff */
[C---:B------:R-:W-:Y:S01]  /*0d90*/  VIADD R11, R18.reuse, 0x2 ;  /* 0x00000002120b7836 */ /* 0x040fe20000000000 */
[----:B------:R0:W-:Y:S01]  /*0da0*/  ST.E.U8 desc[UR36][R4.64+0x3], R23 ;  /* 0x0000031704007985 */ /* 0x0001e2000c101124 */
[----:B------:R-:W-:Y:S01]  /*0db0*/  VIADD R9, R18, 0xfffffffe ;  /* 0xfffffffe12097836 */ /* 0x000fe20000000000 */
[----:B------:R-:W-:Y:S01]  /*0dc0*/  ISETP.GT.AND P1, PT, R6, 0x7a, PT ;  /* 0x0000007a0600780c */ /* 0x000fe20003f24270 */
[C---:B------:R-:W-:Y:S01]  /*0dd0*/  VIADD R7, R19.reuse, 0x4 ;  /* 0x0000000413077836 */ /* 0x040fe20000000000 */
[----:B------:R1:W-:Y:S01]  /*0de0*/  ST.E.U8 desc[UR36][R4.64+0x4], R25 ;  /* 0x0000041904007985 */ /* 0x0003e2000c101124 */
[----:B------:R-:W-:-:S03]  /*0df0*/  VIADD R3, R19, 0xfffffffc ;  /* 0xfffffffc13037836 */ /* 0x000fc60000000000 */
[----:B------:R1:W-:Y:S01]  /*0e00*/  ST.E.U8 desc[UR36][R4.64+0x5], R27 ;  /* 0x0000051b04007985 */ /* 0x0003e2000c101124 */
[----:B0-----:R-:W-:-:S03]  /*0e10*/  @P0 VIADD R23, R22, 0xffffffe9 ;  /* 0xffffffe916170836 */ /* 0x001fc60000000000 */
[----:B------:R1:W-:Y:S04]  /*0e20*/  ST.E.U8 desc[UR36][R4.64+0x1], R15 ;  /* 0x0000010f04007985 */ /* 0x0003e8000c101124 */
[----:B------:R1:W-:Y:S01]  /*0e30*/  ST.E.U8 desc[UR36][R4.64+0x2], R21 ;  /* 0x0000021504007985 */ /* 0x0003e2000c101124 */
[----:B------:R-:W-:-:S03]  /*0e40*/  @P0 PRMT R0, R23, 0x7610, R0 ;  /* 0x0000761017000816 */ /* 0x000fc60000000000 */
[----:B------:R1:W-:Y:S04]  /*0e50*/  ST.E.U8 desc[UR36][R4.64+0x6], R11 ;  /* 0x0000060b04007985 */ /* 0x0003e8000c101124 */
[----:B------:R1:W-:Y:S04]  /*0e60*/  ST.E.U8 desc[UR36][R4.64+0x7], R9 ;  /* 0x0000070904007985 */ /* 0x0003e8000c101124 */
[----:B------:R1:W-:Y:S04]  /*0e70*/  ST.E.U8 desc[UR36][R4.64+0x8], R7 ;  /* 0x0000080704007985 */ /* 0x0003e8000c101124 */
[----:B------:R1:W-:Y:S04]  /*0e80*/  ST.E.U8 desc[UR36][R4.64+0x9], R3 ;  /* 0x0000090304007985 */ /* 0x0003e8000c101124 */
[----:B------:R1:W-:Y:S01]  /*0e90*/  @P0 ST.E.U8 desc[UR36][R4.64], R23 ;  /* 0x0000001704000985 */ /* 0x0003e2000c101124 */
[----:B------:R-:W-:Y:S05]  /*0ea0*/  @P0 BRA `(.L_x_21) ;  /* 0x00000000001c0947 */ /* 0x000fea0003800000 */
[----:B------:R-:W-:-:S04]  /*0eb0*/  PRMT R2, R0, 0x9910, RZ ;  /* 0x0000991000027816 */ /* 0x000fc800000000ff */
[----:B------:R-:W-:-:S13]  /*0ec0*/  ISETP.GT.AND P0, PT, R2, 0x60, PT ;  /* 0x000000600200780c */ /* 0x000fda0003f04270 */
[----:B------:R-:W-:-:S05]  /*0ed0*/  @!P0 IMAD.MOV R13, RZ, RZ, -R22 ;  /* 0x000000ffff0d8224 */ /* 0x000fca00078e0a16 */
[----:B------:R-:W-:-:S04]  /*0ee0*/  @!P0 PRMT R13, R13, 0x7710, RZ ;  /* 0x000077100d0d8816 */ /* 0x000fc800000000ff */
[----:B------:R-:W-:-:S04]  /*0ef0*/  @!P0 IADD3 R13, PT, PT, R13, -0x40, RZ ;  /* 0xffffffc00d0d8810 */ /* 0x000fc80007ffe0ff */
[----:B------:R-:W-:Y:S01]  /*0f00*/  @!P0 PRMT R0, R13, 0x7610, R0 ;  /* 0x000076100d008816 */ /* 0x000fe20000000000 */
[----:B------:R0:W-:Y:S06]  /*0f10*/  @!P0 ST.E.U8 desc[UR36][R4.64], R13 ;  /* 0x0000000d04008985 */ /* 0x0001ec000c101124 */
.L_x_21:
        /* <DEDUP_REMOVED lines=8> */
.L_x_22:
[----:B0-----:R-:W-:-:S05]  /*0fa0*/  VIADD R13, R22, 0xffffffe5 ;  /* 0xffffffe5160d7836 */ /* 0x001fca0000000000 */
[----:B------:R0:W-:Y:S02]  /*0fb0*/  ST.E.U8 desc[UR36][R4.64+0x1], R13 ;  /* 0x0000010d04007985 */ /* 0x0001e4000c101124 */
.L_x_23:
[----:B------:R-:W-:-:S04]  /*0fc0*/  PRMT R2, R21, 0x8880, RZ ;  /* 0x0000888015027816 */ /* 0x000fc800000000ff */
[----:B------:R-:W-:-:S13]  /*0fd0*/  ISETP.GT.AND P0, PT, R2, 0x7a, PT ;  /* 0x0000007a0200780c */ /* 0x000fda0003f04270 */
[----:B------:R-:W-:Y:S05]  /*0fe0*/  @P0 BRA `(.L_x_24) ;  /* 0x00000000001c0947 */ /* 0x000fea0003800000 */
[----:B------:R-:W-:-:S13]  /*0ff0*/  ISETP.GT.AND P0, PT, R2, 0x60, PT ;  /* 0x000000600200780c */ /* 0x000fda0003f04270 */
[----:B------:R-:W-:Y:S05]  /*1000*/  @P0 BRA `(.L_x_25) ;  /* 0x00000000001c0947 */ /* 0x000fea0003800000 */
[----:B0-2---:R-:W-:-:S05]  /*1010*/  IMAD.MOV R13, RZ, RZ, -R22 ;  /* 0x000000ffff0d7224 */ /* 0x005fca00078e0a16 */
[----:B------:R-:W-:-:S05]  /*1020*/  PRMT R13, R13, 0x7710, RZ ;  /* 0x000077100d0d7816 */ /* 0x000fca00000000ff */
[----:B------:R-:W-:-:S05]  /*1030*/  VIADD R13, R13, 0xffffffc1 ;  /* 0xffffffc10d0d7836 */ /* 0x000fca0000000000 */
[----:B------:R3:W-:Y:S01]  /*1040*/  ST.E.U8 desc[UR36][R4.64+0x2], R13 ;  /* 0x0000020d04007985 */ /* 0x0007e2000c101124 */
[----:B------:R-:W-:Y:S05]  /*1050*/  BRA `(.L_x_25) ;  /* 0x0000000000087947 */ /* 0x000fea0003800000 */
.L_x_24:
[----:B0-2---:R-:W-:-:S05]  /*1060*/  VIADD R13, R22, 0xffffffe8 ;  /* 0xffffffe8160d7836 */ /* 0x005fca0000000000 */
[----:B------:R4:W-:Y:S02]  /*1070*/  ST.E.U8 desc[UR36][R4.64+0x2], R13 ;  /* 0x0000020d04007985 */ /* 0x0009e4000c101124 */
.L_x_25:
[----:B------:R-:W-:-:S04]  /*1080*/  UPRMT UR4, UR4, 0x8880, URZ ;  /* 0x0000888004047896 */ /* 0x000fc800080000ff */
[----:B------:R-:W-:-:S09]  /*1090*/  UISETP.GT.AND UP0, UPT, UR4, 0x7a, UPT ;  /* 0x0000007a0400788c */ /* 0x000fd2000bf04270 */
[----:B------:R-:W-:Y:S05]  /*10a0*/  BRA.U UP0, `(.L_x_26) ;  /* 0x0000000100207547 */ /* 0x000fea000b800000 */
[----:B------:R-:W-:-:S09]  /*10b0*/  UISETP.GT.AND UP0, UPT, UR4, 0x60, UPT ;  /* 0x000000600400788c */ /* 0x000fd2000bf04270 */
[----:B------:R-:W-:Y:S05]  /*10c0*/  BRA.U UP0, `(.L_x_27) ;  /* 0x0000000100247547 */ /* 0x000fea000b800000 */
[----:B------:R-:W-:-:S04]  /*10d0*/  UIADD3 UR4, UPT, UPT, URZ, -UR40, URZ ;  /* 0x80000028ff047290 */ /* 0x000fc8000fffe0ff */
[----:B------:R-:W-:-:S04]  /*10e0*/  UPRMT UR4, UR4, 0x7710, URZ ;  /* 0x0000771004047896 */ /* 0x000fc800080000ff */
[----:B------:R-:W-:-:S06]  /*10f0*/  UIADD3 UR4, UPT, UPT, UR4, -0x41, URZ ;  /* 0xffffffbf04047890 */ /* 0x000fcc000fffe0ff */
[----:B0-234-:R-:W-:-:S05]  /*1100*/  IMAD.U32 R13, RZ, RZ, UR4 ;  /* 0x00000004ff0d7e24 */ /* 0x01dfca000f8e00ff */
[----:B------:R0:W-:Y:S01]  /*1110*/  ST.E.U8 desc[UR36][R4.64+0x3], R13 ;  /* 0x0000030d04007985 */ /* 0x0001e2000c101124 */
[----:B------:R-:W-:Y:S05]  /*1120*/  BRA `(.L_x_27) ;  /* 0x00000000000c7947 */ /* 0x000fea0003800000 */
.L_x_26:
[----:B------:R-:W-:-:S06]  /*1130*/  UIADD3 UR4, UPT, UPT, UR40, -0x16, URZ ;  /* 0xffffffea28047890 */ /* 0x000fcc000fffe0ff */
[----:B0-234-:R-:W-:-:S05]  /*1140*/  IMAD.U32 R13, RZ, RZ, UR4 ;  /* 0x00000004ff0d7e24 */ /* 0x01dfca000f8e00ff */
[----:B------:R0:W-:Y:S02]  /*1150*/  ST.E.U8 desc[UR36][R4.64+0x3], R13 ;  /* 0x0000030d04007985 */ /* 0x0001e4000c101124 */
.L_x_27:
        /* <DEDUP_REMOVED lines=11> */
.L_x_28:
[----:B------:R-:W-:-:S06]  /*1210*/  UIADD3 UR4, UPT, UPT, UR40, -0x1c, URZ ;  /* 0xffffffe428047890 */ /* 0x000fcc000fffe0ff */
[----:B0-234-:R-:W-:-:S05]  /*1220*/  IMAD.U32 R13, RZ, RZ, UR4 ;  /* 0x00000004ff0d7e24 */ /* 0x01dfca000f8e00ff */
[----:B------:R0:W-:Y:S02]  /*1230*/  ST.E.U8 desc[UR36][R4.64+0x4], R13 ;  /* 0x0000040d04007985 */ /* 0x0001e4000c101124 */
.L_x_29:
        /* <DEDUP_REMOVED lines=11> */
.L_x_30:
[----:B------:R-:W-:-:S06]  /*12f0*/  UIADD3 UR4, UPT, UPT, UR40, -0x1a, URZ ;  /* 0xffffffe628047890 */ /* 0x000fcc000fffe0ff */
[----:B0-234-:R-:W-:-:S05]  /*1300*/  MOV R13, UR4 ;  /* 0x00000004000d7c02 */ /* 0x01dfca0008000f00 */
[----:B------:R0:W-:Y:S02]  /*1310*/  ST.E.U8 desc[UR36][R4.64+0x5], R13 ;  /* 0x0000050d04007985 */ /* 0x0001e4000c101124 */
.L_x_31:
[----:B------:R-:W-:Y:S01]  /*1320*/  PRMT R2, R11, 0x8880, RZ ;  /* 0x000088800b027816 */ /* 0x000fe200000000ff */
[----:B------:R-:W-:Y:S03]  /*1330*/  BSSY.RECONVERGENT B0, `(.L_x_32) ;  /* 0x000000c000007945 */ /* 0x000fe60003800200 */
[----:B------:R-:W-:-:S13]  /*1340*/  ISETP.GT.AND P0, PT, R2, 0x39, PT ;  /* 0x000000390200780c */ /* 0x000fda0003f04270 */
[----:B------:R-:W-:Y:S05]  /*1350*/  @P0 BRA `(.L_x_33) ;  /* 0x00000000001c0947 */ /* 0x000fea0003800000 */
[----:B------:R-:W-:-:S13]  /*1360*/  ISETP.GT.AND P0, PT, R2, 0x2f, PT ;  /* 0x0000002f0200780c */ /* 0x000fda0003f04270 */
[----:B------:R-:W-:Y:S05]  /*1370*/  @P0 BRA `(.L_x_34) ;  /* 0x00000000001c0947 */ /* 0x000fea0003800000 */
[----:B-1----:R-:W-:-:S05]  /*1380*/  IMAD.MOV R11, RZ, RZ, -R18 ;  /* 0x000000ffff0b7224 */ /* 0x002fca00078e0a12 */
[----:B------:R-:W-:-:S05]  /*1390*/  PRMT R11, R11, 0x7710, RZ ;  /* 0x000077100b0b7816 */ /* 0x000fca00000000ff */
[----:B------:R-:W-:-:S05]  /*13a0*/  VIADD R11, R11, 0x5e ;  /* 0x0000005e0b0b7836 */ /* 0x000fca0000000000 */
[----:B------:R1:W-:Y:S01]  /*13b0*/  ST.E.U8 desc[UR36][R4.64+0x6], R11 ;  /* 0x0000060b04007985 */ /* 0x0003e2000c101124 */
[----:B------:R-:W-:Y:S05]  /*13c0*/  BRA `(.L_x_34) ;  /* 0x0000000000087947 */ /* 0x000fea0003800000 */
.L_x_33:
[----:B-1----:R-:W-:-:S05]  /*13d0*/  VIADD R11, R18, 0xfffffff9 ;  /* 0xfffffff9120b7836 */ /* 0x002fca0000000000 */
[----:B------:R1:W-:Y:S02]  /*13e0*/  ST.E.U8 desc[UR36][R4.64+0x6], R11 ;  /* 0x0000060b04007985 */ /* 0x0003e4000c101124 */
.L_x_34:
[----:B------:R-:W-:Y:S05]  /*13f0*/  BSYNC.RECONVERGENT B0 ;  /* 0x0000000000007941 */ /* 0x000fea0003800200 */
.L_x_32:
        /* <DEDUP_REMOVED lines=11> */
.L_x_36:
[----:B-1----:R-:W-:-:S05]  /*14b0*/  VIADD R9, R18, 0xfffffff5 ;  /* 0xfffffff512097836 */ /* 0x002fca0000000000 */
[----:B------:R1:W-:Y:S02]  /*14c0*/  ST.E.U8 desc[UR36][R4.64+0x7], R9 ;  /* 0x0000070904007985 */ /* 0x0003e4000c101124 */
.L_x_37:
[----:B------:R-:W-:Y:S05]  /*14d0*/  BSYNC.RECONVERGENT B0 ;  /* 0x0000000000007941 */ /* 0x000fea0003800200 */
.L_x_35:
        /* <DEDUP_REMOVED lines=11> */
.L_x_39:
[----:B-1----:R-:W-:-:S05]  /*1590*/  VIADD R7, R19, 0xfffffffb ;  /* 0xfffffffb13077836 */ /* 0x002fca0000000000 */
[----:B------:R1:W-:Y:S02]  /*15a0*/  ST.E.U8 desc[UR36][R4.64+0x8], R7 ;  /* 0x0000080704007985 */ /* 0x0003e4000c101124 */
.L_x_40:
[----:B------:R-:W-:Y:S05]  /*15b0*/  BSYNC.RECONVERGENT B0 ;  /* 0x0000000000007941 */ /* 0x000fea0003800200 */
.L_x_38:
        /* <DEDUP_REMOVED lines=11> */
.L_x_42:
[----:B------:R-:W-:-:S05]  /*1670*/  IADD3 R19, PT, PT, R19, -0xd, RZ ;  /* 0xfffffff313137810 */ /* 0x000fca0007ffe0ff */
[----:B------:R0:W-:Y:S02]  /*1680*/  ST.E.U8 desc[UR36][R4.64+0x9], R19 ;  /* 0x0000091304007985 */ /* 0x0001e4000c101124 */
.L_x_43:
[----:B------:R-:W-:Y:S05]  /*1690*/  BSYNC.RECONVERGENT B0 ;  /* 0x0000000000007941 */ /* 0x000fea0003800200 */
.L_x_41:
[----:B------:R-:W-:Y:S01]  /*16a0*/  LOP3.LUT P0, RZ, R0, 0xff, RZ, 0xc0, !PT ;  /* 0x000000ff00ff7812 */ /* 0x000fe2000780c0ff */
[----:B------:R-:W-:Y:S01]  /*16b0*/  IMAD.MOV.U32 R2, RZ, RZ, R16 ;  /* 0x000000ffff027224 */ /* 0x000fe200078e0010 */
[----:B------:R-:W-:Y:S01]  /*16c0*/  PRMT R6, RZ, 0x7610, R6 ;  /* 0x00007610ff067816 */ /* 0x000fe20000000006 */
[----:B-1----:R-:W-:-:S10]  /*16d0*/  IMAD.MOV.U32 R3, RZ, RZ, R17 ;  /* 0x000000ffff037224 */ /* 0x002fd400078e0011 */
[----:B------:R-:W-:Y:S05]  /*16e0*/  @!P0 BRA `(.L_x_44) ;  /* 0x0000000000448947 */ /* 0x000fea0003800000 */
[----:B------:R-:W-:Y:S01]  /*16f0*/  BSSY.RECONVERGENT B0, `(.L_x_44) ;  /* 0x0000010000007945 */ /* 0x000fe20003800200 */
[----:B------:R-:W-:Y:S02]  /*1700*/  IMAD.MOV.U32 R2, RZ, RZ, R16 ;  /* 0x000000ffff027224 */ /* 0x000fe400078e0010 */
[----:B------:R-:W-:-:S07]  /*1710*/  IMAD.MOV.U32 R3, RZ, RZ, R17 ;  /* 0x000000ffff037224 */ /* 0x000fce00078e0011 */
.L_x_46:
[----:B------:R-:W5:Y:S01]  /*1720*/  LD.E.U8 R6, desc[UR36][R2.64] ;  /* 0x0000002402067980 */ /* 0x000f62000c101100 */
[----:B------:R-:W-:-:S04]  /*1730*/  LOP3.LUT R7, R0, 0xff, RZ, 0xc0, !PT ;  /* 0x000000ff00077812 */ /* 0x000fc800078ec0ff */
[----:B-----5:R-:W-:Y:S02]  /*1740*/  ISETP.NE.AND P0, PT, R7, R6, PT ;  /* 0x000000060700720c */ /* 0x020fe40003f05270 */
[----:B------:R-:W-:-:S11]  /*1750*/  PRMT R6, R0, 0x7610, R6 ;  /* 0x0000761000067816 */ /* 0x000fd60000000006 */
[----:B------:R-:W-:Y:S05]  /*1760*/  @P0 BRA `(.L_x_45) ;  /* 0x0000000000200947 */ /* 0x000fea0003800000 */
[----:B------:R0:W5:Y:S01]  /*1770*/  LD.E.U8 R0, desc[UR36][R4.64+0x1] ;  /* 0x0000012404007980 */ /* 0x000162000c101100 */
[----:B------:R-:W-:-:S05]  /*1780*/  IADD3 R2, P2, PT, R2, 0x1, RZ ;  /* 0x0000000102027810 */ /* 0x000fca0007f5e0ff */
[----:B------:R-:W-:Y:S01]  /*1790*/  IMAD.X R3, RZ, RZ, R3, P2 ;  /* 0x000000ffff037224 */ /* 0x000fe200010e0603 */
[----:B0-234-:R-:W-:-:S05]  /*17a0*/  IADD3 R4, P1, PT, R4, 0x1, RZ ;  /* 0x0000000104047810 */ /* 0x01dfca0007f3e0ff */
[----:B------:R-:W-:Y:S01]  /*17b0*/  IMAD.X R5, RZ, RZ, R5, P1 ;  /* 0x000000ffff057224 */ /* 0x000fe200008e0605 */
[----:B-----5:R-:W-:-:S13]  /*17c0*/  ISETP.NE.AND P0, PT, R0, RZ, PT ;  /* 0x000000ff0000720c */ /* 0x020fda0003f05270 */
[----:B------:R-:W-:Y:S05]  /*17d0*/  @P0 BRA `(.L_x_46) ;  /* 0xfffffffc00d00947 */ /* 0x000fea000383ffff */
[----:B------:R-:W-:-:S07]  /*17e0*/  PRMT R6, RZ, 0x7610, R6 ;  /* 0x00007610ff067816 */ /* 0x000fce0000000006 */
.L_x_45:
[----:B------:R-:W-:Y:S05]  /*17f0*/  BSYNC.RECONVERGENT B0 ;  /* 0x0000000000007941 */ /* 0x000fea0003800200 */
.L_x_44:
[----:B------:R-:W5:Y:S01]  /*1800*/  LD.E.U8 R0, desc[UR36][R2.64] ;  /* 0x0000002402007980 */ /* 0x000f62000c101100 */
[----:B0-234-:R-:W-:-:S04]  /*1810*/  LOP3.LUT R5, R6, 0xff, RZ, 0xc0, !PT ;  /* 0x000000ff06057812 */ /* 0x01dfc800078ec0ff */
[----:B-----5:R-:W-:-:S13]  /*1820*/  ISETP.NE.AND P0, PT, R5, R0, PT ;  /* 0x000000000500720c */ /* 0x020fda0003f05270 */
[----:B------:R-:W-:Y:S05]  /*1830*/  @P0 EXIT ;  /* 0x000000000000094d */ /* 0x000fea0003800000 */
[----:B------:R-:W0:Y:S01]  /*1840*/  LDC.64 R18, c[0x0][0x390] ;  /* 0x0000e400ff127b82 */ /* 0x000e220000000a00 */
[----:B------:R-:W-:Y:S01]  /*1850*/  MOV R0, 0x8 ;  /* 0x0000000800007802 */ /* 0x000fe20000000f00 */
[----:B------:R-:W1:Y:S01]  /*1860*/  LDCU.64 UR4, c[0x4][0x10] ;  /* 0x01000200ff0477ac */ /* 0x000e620008000a00 */
[----:B------:R-:W-:Y:S02]  /*1870*/  IMAD.U32 R6, RZ, RZ, UR38 ;  /* 0x00000026ff067e24 */ /* 0x000fe4000f8e00ff */
[----:B------:R-:W-:-:S03]  /*1880*/  IMAD.U32 R7, RZ, RZ, UR39 ;  /* 0x00000027ff077e24 */ /* 0x000fc6000f8e00ff */
[----:B------:R2:W3:Y:S01]  /*1890*/  LDC.64 R2, c[0x4][R0] ;  /* 0x0100000000027b82 */ /* 0x0004e20000000a00 */
[----:B-1----:R-:W-:Y:S02]  /*18a0*/  IMAD.U32 R4, RZ, RZ, UR4 ;  /* 0x00000004ff047e24 */ /* 0x002fe4000f8e00ff */
[----:B------:R-:W-:Y:S01]  /*18b0*/  IMAD.U32 R5, RZ, RZ, UR5 ;  /* 0x00000005ff057e24 */ /* 0x000fe2000f8e00ff */
[----:B0-----:R2:W-:Y:S06]  /*18c0*/  STL.128 [R1], R16 ;  /* 0x0000001001007387 */ /* 0x0015ec0000100c00 */
[----:B------:R-:W-:-:S07]  /*18d0*/  LEPC R20, `(.L_x_47) ;  /* 0x000000001014794e */ /* 0x000fce0000000000 */
[----:B--23--:R-:W-:Y:S05]  /*18e0*/  CALL.ABS.NOINC R2 ;  /* 0x0000000002007343 */ /* 0x00cfea0003c00000 */
.L_x_47:
[----:B------:R-:W-:Y:S05]  /*18f0*/  EXIT ;  /* 0x000000000000794d */ /* 0x000fea0003800000 */
.L_x_48:
[----:B------:R-:W-:-:S00]  /*1900*/  BRA `(.L_x_48) ;  /* 0xfffffffc00fc7947 */ /* 0x000fc0000383ffff */
[----:B------:R-:W-:-:S00]  /*1910*/  NOP ;  /* 0x0000000000007918 */ /* 0x000fc00000000000 */
        /* <DEDUP_REMOVED lines=14> */
.L_x_49:


//--------------------- .nv.global.init           --------------------------
	.section	.nv.global.init,"aw",@progbits
.nv.global.init:
	.type		$str,@object
	.size		$str,(.L_0 - $str)
$str:
        /*0000*/ 	.byte	0x59, 0x6f, 0x75, 0x72, 0x20, 0x70, 0x61, 0x73, 0x73, 0x77, 0x6f, 0x72, 0x64, 0x20, 0x69, 0x73
        /*0010*/ 	.byte	0x20, 0x63, 0x72, 0x61, 0x63, 0x6b, 0x65, 0x64, 0x20, 0x3a, 0x20, 0x25, 0x73, 0x20, 0x3d, 0x20
        /*0020*/ 	.byte	0x25, 0x73, 0x0a, 0x00
.L_0:


//--------------------- .nv.shared.reserved.0     --------------------------
	.section	.nv.shared.reserved.0,"aw",@nobits
	.weak		__nv_reservedSMEM_offset_0_alias
	.size		__nv_reservedSMEM_offset_0_alias, 0, 64
	.other		__nv_reservedSMEM_offset_0_alias,@"STO_CUDA_RESERVED_SHARED STV_DEFAULT"
__nv_reservedSMEM_offset_0_alias:
	.zero		0
	.zero		64


//--------------------- .nv.constant0._Z9crackpassPcS_S_ --------------------------
	.section	.nv.constant0._Z9crackpassPcS_S_,"a",@progbits
	.sectionflags	@""
	.align	4
.nv.constant0._Z9crackpassPcS_S_:
	.zero		920


//--------------------- SYMBOLS --------------------------

	.type		.nv.reservedSmem.offset0,@object
	.size		.nv.reservedSmem.offset0,0x4
	.type		malloc,@function
	.type		vprintf,@function
